	.headerflags	@"EF_CUDA_TEXMODE_UNIFIED EF_CUDA_64BIT_ADDRESS EF_CUDA_ACCELERATORS EF_CUDA_SM90 EF_CUDA_VIRTUAL_SM(EF_CUDA_SM90)"
	.elftype	@"ET_EXEC"


//--------------------- .nv.info                  --------------------------
	.section	.nv.info,"",@"SHT_CUDA_INFO"
	.align	4


	//----- nvinfo : EIATTR_REGCOUNT
	.align		4
        /*0000*/ 	.byte	0x04, 0x2f
        /*0002*/ 	.short	(.L_2 - .L_1)
	.align		4
.L_1:
        /*0004*/ 	.word	index@(triton_per_fused__native_batch_norm_legit_leaky_relu_0)
        /*0008*/ 	.word	0x00000014


	//----- nvinfo : EIATTR_MIN_STACK_SIZE
	.align		4
.L_2:
        /*000c*/ 	.byte	0x04, 0x12
        /*000e*/ 	.short	(.L_4 - .L_3)
	.align		4
.L_3:
        /*0010*/ 	.word	index@(triton_per_fused__native_batch_norm_legit_leaky_relu_0)
        /*0014*/ 	.word	0x00000000


	//----- nvinfo : EIATTR_FRAME_SIZE
	.align		4
.L_4:
        /*0018*/ 	.byte	0x04, 0x11
        /*001a*/ 	.short	(.L_6 - .L_5)
	.align		4
.L_5:
        /*001c*/ 	.word	index@(triton_per_fused__native_batch_norm_legit_leaky_relu_0)
        /*0020*/ 	.word	0x00000000


	//----- nvinfo : EIATTR_MIN_STACK_SIZE
	.align		4
.L_6:
        /*0024*/ 	.byte	0x04, 0x12
        /*0026*/ 	.short	(.L_8 - .L_7)
	.align		4
.L_7:
        /*0028*/ 	.word	index@(triton_per_fused__native_batch_norm_legit_leaky_relu_0)
        /*002c*/ 	.word	0x00000000
.L_8:


//--------------------- .nv.info.triton_per_fused__native_batch_norm_legit_leaky_relu_0 --------------------------
	.section	.nv.info.triton_per_fused__native_batch_norm_legit_leaky_relu_0,"",@"SHT_CUDA_INFO"
	.sectionflags	@""
	.align	4


	//----- nvinfo : EIATTR_CUDA_API_VERSION
	.align		4
        /*0000*/ 	.byte	0x04, 0x37
        /*0002*/ 	.short	(.L_10 - .L_9)
.L_9:
        /*0004*/ 	.word	0x0000007c


	//----- nvinfo : EIATTR_KPARAM_INFO
	.align		4
.L_10:
        /*0008*/ 	.byte	0x04, 0x17
        /*000a*/ 	.short	(.L_12 - .L_11)
.L_11:
        /*000c*/ 	.word	0x00000000
        /*0010*/ 	.short	0x0005
        /*0012*/ 	.short	0x0024
        /*0014*/ 	.byte	0x00, 0xf0, 0x11, 0x00


	//----- nvinfo : EIATTR_KPARAM_INFO
	.align		4
.L_12:
        /*0018*/ 	.byte	0x04, 0x17
        /*001a*/ 	.short	(.L_14 - .L_13)
.L_13:
        /*001c*/ 	.word	0x00000000
        /*0020*/ 	.short	0x0004
        /*0022*/ 	.short	0x0020
        /*0024*/ 	.byte	0x00, 0xf0, 0x11, 0x00


	//----- nvinfo : EIATTR_KPARAM_INFO
	.align		4
.L_14:
        /*0028*/ 	.byte	0x04, 0x17
        /*002a*/ 	.short	(.L_16 - .L_15)
.L_15:
        /*002c*/ 	.word	0x00000000
        /*0030*/ 	.short	0x0003
        /*0032*/ 	.short	0x0018
        /*0034*/ 	.byte	0x00, 0xf4, 0x21, 0x00


	//----- nvinfo : EIATTR_KPARAM_INFO
	.align		4
.L_16:
        /*0038*/ 	.byte	0x04, 0x17
        /*003a*/ 	.short	(.L_18 - .L_17)
.L_17:
        /*003c*/ 	.word	0x00000000
        /*0040*/ 	.short	0x0002
        /*0042*/ 	.short	0x0010
        /*0044*/ 	.byte	0x00, 0xf4, 0x21, 0x00


	//----- nvinfo : EIATTR_KPARAM_INFO
	.align		4
.L_18:
        /*0048*/ 	.byte	0x04, 0x17
        /*004a*/ 	.short	(.L_20 - .L_19)
.L_19:
        /*004c*/ 	.word	0x00000000
        /*0050*/ 	.short	0x0001
        /*0052*/ 	.short	0x0008
        /*0054*/ 	.byte	0x00, 0xf4, 0x21, 0x00


	//----- nvinfo : EIATTR_KPARAM_INFO
	.align		4
.L_20:
        /*0058*/ 	.byte	0x04, 0x17
        /*005a*/ 	.short	(.L_22 - .L_21)
.L_21:
        /*005c*/ 	.word	0x00000000
        /*0060*/ 	.short	0x0000
        /*0062*/ 	.short	0x0000
        /*0064*/ 	.byte	0x00, 0xf4, 0x21, 0x00


	//----- nvinfo : EIATTR_SPARSE_MMA_MASK
	.align		4
.L_22:
        /*0068*/ 	.byte	0x03, 0x50
        /*006a*/ 	.short	0x0000


	//----- nvinfo : EIATTR_MAXREG_COUNT
	.align		4
        /*006c*/ 	.byte	0x03, 0x1b
        /*006e*/ 	.short	0x00ff


	//----- nvinfo : EIATTR_COOP_GROUP_MASK_REGIDS
	.align		4
        /*0070*/ 	.byte	0x04, 0x29
        /*0072*/ 	.short	(.L_24 - .L_23)


	//   ....[0]....
.L_23:
        /*0074*/ 	.word	0xffffffff


	//   ....[1]....
        /*0078*/ 	.word	0xffffffff


	//   ....[2]....
        /*007c*/ 	.word	0xffffffff


	//   ....[3]....
        /*0080*/ 	.word	0xffffffff


	//   ....[4]....
        /*0084*/ 	.word	0xffffffff


	//   ....[5]....
        /*0088*/ 	.word	0xffffffff


	//   ....[6]....
        /*008c*/ 	.word	0xffffffff


	//   ....[7]....
        /*0090*/ 	.word	0xffffffff


	//   ....[8]....
        /*0094*/ 	.word	0xffffffff


	//   ....[9]....
        /*0098*/ 	.word	0xffffffff


	//   ....[10]....
        /*009c*/ 	.word	0xffffffff


	//   ....[11]....
        /*00a0*/ 	.word	0xffffffff


	//   ....[12]....
        /*00a4*/ 	.word	0xffffffff


	//   ....[13]....
        /*00a8*/ 	.word	0xffffffff


	//   ....[14]....
        /*00ac*/ 	.word	0xffffffff


	//   ....[15]....
        /*00b0*/ 	.word	0xffffffff


	//----- nvinfo : EIATTR_COOP_GROUP_INSTR_OFFSETS
	.align		4
.L_24:
        /*00b4*/ 	.byte	0x04, 0x28
        /*00b6*/ 	.short	(.L_26 - .L_25)


	//   ....[0]....
.L_25:
        /*00b8*/ 	.word	0x00000130


	//   ....[1]....
        /*00bc*/ 	.word	0x00000150


	//   ....[2]....
        /*00c0*/ 	.word	0x00000170


	//   ....[3]....
        /*00c4*/ 	.word	0x00000190


	//   ....[4]....
        /*00c8*/ 	.word	0x000001b0


	//   ....[5]....
        /*00cc*/ 	.word	0x000001d0


	//   ....[6]....
        /*00d0*/ 	.word	0x000001f0


	//   ....[7]....
        /*00d4*/ 	.word	0x00000210


	//   ....[8]....
        /*00d8*/ 	.word	0x00000290


	//   ....[9]....
        /*00dc*/ 	.word	0x000002d0


	//   ....[10]....
        /*00e0*/ 	.word	0x00000300


	//   ....[11]....
        /*00e4*/ 	.word	0x00000320


	//   ....[12]....
        /*00e8*/ 	.word	0x00000340


	//   ....[13]....
        /*00ec*/ 	.word	0x00000370


	//   ....[14]....
        /*00f0*/ 	.word	0x00000390


	//   ....[15]....
        /*00f4*/ 	.word	0x000003c0


	//----- nvinfo : EIATTR_EXIT_INSTR_OFFSETS
	.align		4
.L_26:
        /*00f8*/ 	.byte	0x04, 0x1c
        /*00fa*/ 	.short	(.L_28 - .L_27)


	//   ....[0]....
.L_27:
        /*00fc*/ 	.word	0x000004c0


	//   ....[1]....
        /*0100*/ 	.word	0x000004e0


	//----- nvinfo : EIATTR_REQNTID
	.align		4
.L_28:
        /*0104*/ 	.byte	0x04, 0x10
        /*0106*/ 	.short	(.L_30 - .L_29)
.L_29:
        /*0108*/ 	.word	0x00000040
        /*010c*/ 	.word	0x00000001
        /*0110*/ 	.word	0x00000001


	//----- nvinfo : EIATTR_CBANK_PARAM_SIZE
	.align		4
.L_30:
        /*0114*/ 	.byte	0x03, 0x19
        /*0116*/ 	.short	0x0028


	//----- nvinfo : EIATTR_PARAM_CBANK
	.align		4
        /*0118*/ 	.byte	0x04, 0x0a
        /*011a*/ 	.short	(.L_32 - .L_31)
	.align		4
.L_31:
        /*011c*/ 	.word	index@(.nv.constant0.triton_per_fused__native_batch_norm_legit_leaky_relu_0)
        /*0120*/ 	.short	0x0210
        /*0122*/ 	.short	0x0028


	//----- nvinfo : EIATTR_SW_WAR
	.align		4
.L_32:
        /*0124*/ 	.byte	0x04, 0x36
        /*0126*/ 	.short	(.L_34 - .L_33)
.L_33:
        /*0128*/ 	.word	0x00000008
.L_34:


//--------------------- .nv.callgraph             --------------------------
	.section	.nv.callgraph,"",@"SHT_CUDA_CALLGRAPH"
	.align	4
	.sectionentsize	8
	.align		4
        /*0000*/ 	.word	0x00000000
	.align		4
        /*0004*/ 	.word	0xffffffff
	.align		4
        /*0008*/ 	.word	0x00000000
	.align		4
        /*000c*/ 	.word	0xfffffffe
	.align		4
        /*0010*/ 	.word	0x00000000
	.align		4
        /*0014*/ 	.word	0xfffffffd
	.align		4
        /*0018*/ 	.word	0x00000000
	.align		4
        /*001c*/ 	.word	0xfffffffc


//--------------------- .nv.constant4             --------------------------
	.section	.nv.constant4,"a",@progbits
	.align	8
	.align		8
.nv.constant4:
        /*0000*/ 	.dword	_$_str


//--------------------- .text.triton_per_fused__native_batch_norm_legit_leaky_relu_0 --------------------------
	.section	.text.triton_per_fused__native_batch_norm_legit_leaky_relu_0,"ax",@progbits
	.align	128
        .global         triton_per_fused__native_batch_norm_legit_leaky_relu_0
        .type           triton_per_fused__native_batch_norm_legit_leaky_relu_0,@function
        .size           triton_per_fused__native_batch_norm_legit_leaky_relu_0,(.L_x_1 - triton_per_fused__native_batch_norm_legit_leaky_relu_0)
        .other          triton_per_fused__native_batch_norm_legit_leaky_relu_0,@"STO_CUDA_ENTRY STV_DEFAULT"
triton_per_fused__native_batch_norm_legit_leaky_relu_0:
.text.triton_per_fused__native_batch_norm_legit_leaky_relu_0:
[----:B------:R-:W0:Y:S02]  /*0000*/  LDC R1, c[0x0][0x28] ;  /* 0x00000a00ff017b82 */ /* 0x000e240000000800 */
[----:B------:R-:W1:Y:S01]  /*0010*/  S2R R10, SR_TID.X ;  /* 0x00000000000a7919 */ /* 0x000e620000002100 */
[----:B------:R-:W2:Y:S01]  /*0020*/  LDC.64 R4, c[0x0][0x210] ;  /* 0x00008400ff047b82 */ /* 0x000ea20000000a00 */
[----:B------:R-:W-:Y:S01]  /*0030*/  ULDC.64 UR4, c[0x0][0x208] ;  /* 0x0000820000047ab9 */ /* 0x000fe20000000a00 */
[----:B------:R-:W3:Y:S01]  /*0040*/  S2R R0, SR_CTAID.X ;  /* 0x0000000000007919 */ /* 0x000ee20000002500 */
[----:B-1----:R-:W-:Y:S02]  /*0050*/  LOP3.LUT R3, R10, 0xf, RZ, 0xc0, !PT ;  /* 0x0000000f0a037812 */ /* 0x002fe400078ec0ff */
[C---:B---3--:R-:W-:Y:S02]  /*0060*/  ISETP.GE.AND P0, PT, R0.reuse, 0x10, PT ;  /* 0x000000100000780c */ /* 0x048fe40003f06270 */
[----:B------:R-:W-:Y:S01]  /*0070*/  LEA R2, R0, R3, 0x4 ;  /* 0x0000000300027211 */ /* 0x000fe200078e20ff */
[----:B------:R-:W-:-:S04]  /*0080*/  HFMA2.MMA R3, -RZ, RZ, 0, 0 ;  /* 0x00000000ff037435 */ /* 0x000fc800000001ff */
[----:B--2---:R-:W-:-:S06]  /*0090*/  IMAD.WIDE R4, R2, 0x4, R4 ;  /* 0x0000000402047825 */ /* 0x004fcc00078e0204 */
[----:B------:R-:W2:Y:S01]  /*00a0*/  @!P0 LDG.E R3, desc[UR4][R4.64] ;  /* 0x0000000404038981 */ /* 0x000ea2000c1e1900 */
[----:B------:R-:W-:-:S06]  /*00b0*/  MOV R6, RZ ;  /* 0x000000ff00067202 */ /* 0x000fcc0000000f00 */
[----:B------:R-:W3:Y:S01]  /*00c0*/  @!P0 LDG.E R6, desc[UR4][R4.64] ;  /* 0x0000000404068981 */ /* 0x000ee2000c1e1900 */
[----:B------:R-:W-:Y:S01]  /*00d0*/  HFMA2.MMA R17, -RZ, RZ, 1.375, 0 ;  /* 0x3d800000ff117435 */ /* 0x000fe200000001ff */
[----:B------:R-:W-:-:S04]  /*00e0*/  LOP3.LUT P1, RZ, R10, 0x3f, RZ, 0xc0, !PT ;  /* 0x0000003f0aff7812 */ /* 0x000fc8000782c0ff */
[----:B------:R-:W-:Y:S02]  /*00f0*/  ISETP.LT.AND P1, PT, R0, 0x10, !P1 ;  /* 0x000000100000780c */ /* 0x000fe40004f21270 */
[----:B--2---:R-:W-:-:S04]  /*0100*/  SEL R13, R3, RZ, !P0 ;  /* 0x000000ff030d7207 */ /* 0x004fc80004000000 */
[----:B------:R-:W-:Y:S02]  /*0110*/  FSEL R3, R13, RZ, !P0 ;  /* 0x000000ff0d037208 */ /* 0x000fe40004000000 */
[----:B---3--:R-:W-:-:S03]  /*0120*/  SEL R6, R6, RZ, !P0 ;  /* 0x000000ff06067207 */ /* 0x008fc60004000000 */
[----:B------:R-:W1:Y:S01]  /*0130*/  SHFL.BFLY PT, R8, R3, 0x8, 0x1f ;  /* 0x0d001f0003087f89 */ /* 0x000e6200000e0000 */
[----:B------:R-:W-:-:S05]  /*0140*/  FSEL R7, R6, RZ, !P0 ;  /* 0x000000ff06077208 */ /* 0x000fca0004000000 */
[----:B------:R-:W2:Y:S01]  /*0150*/  SHFL.BFLY PT, R12, R7, 0x8, 0x1f ;  /* 0x0d001f00070c7f89 */ /* 0x000ea200000e0000 */
[----:B-1----:R-:W-:-:S05]  /*0160*/  FADD R8, R3, R8 ;  /* 0x0000000803087221 */ /* 0x002fca0000000000 */
[----:B------:R-:W1:Y:S01]  /*0170*/  SHFL.BFLY PT, R9, R8, 0x4, 0x1f ;  /* 0x0c801f0008097f89 */ /* 0x000e6200000e0000 */
[----:B--2---:R-:W-:-:S05]  /*0180*/  FADD R12, R7, R12 ;  /* 0x0000000c070c7221 */ /* 0x004fca0000000000 */
        /* <DEDUP_REMOVED lines=9> */
[----:B-1----:R-:W-:-:S04]  /*0220*/  FADD R4, R5, R4 ;  /* 0x0000000405047221 */ /* 0x002fc80000000000 */
[----:B------:R-:W-:Y:S01]  /*0230*/  FFMA R4, R4, -0.0625, R13 ;  /* 0xbd80000004047823 */ /* 0x000fe2000000000d */
[----:B--2---:R-:W-:-:S03]  /*0240*/  FADD R3, R14, R3 ;  /* 0x000000030e037221 */ /* 0x004fc60000000000 */
[----:B------:R-:W-:Y:S01]  /*0250*/  FMUL R7, R4, R4 ;  /* 0x0000000404077220 */ /* 0x000fe20000400000 */
[----:B------:R-:W-:-:S04]  /*0260*/  FMUL R3, R3, 0.0625 ;  /* 0x3d80000003037820 */ /* 0x000fc80000400000 */
[----:B------:R-:W-:Y:S01]  /*0270*/  FSEL R7, R7, RZ, !P0 ;  /* 0x000000ff07077208 */ /* 0x000fe20004000000 */
[----:B------:R-:W-:-:S04]  /*0280*/  FADD R6, R6, -R3 ;  /* 0x8000000306067221 */ /* 0x000fc80000000000 */
[----:B------:R-:W1:Y:S01]  /*0290*/  SHFL.BFLY PT, R8, R7, 0x8, 0x1f ;  /* 0x0d001f0007087f89 */ /* 0x000e6200000e0000 */
[----:B------:R-:W-:-:S05]  /*02a0*/  FMUL R6, R6, R6 ;  /* 0x0000000606067220 */ /* 0x000fca0000400000 */
[----:B------:R-:W-:Y:S02]  /*02b0*/  FSEL R6, R6, RZ, !P0 ;  /* 0x000000ff06067208 */ /* 0x000fe40004000000 */
[----:B------:R-:W-:-:S03]  /*02c0*/  LOP3.LUT P0, RZ, R10, 0x30, RZ, 0xc0, !PT ;  /* 0x000000300aff7812 */ /* 0x000fc6000780c0ff */
[----:B------:R-:W2:Y:S01]  /*02d0*/  SHFL.BFLY PT, R9, R6, 0x8, 0x1f ;  /* 0x0d001f0006097f89 */ /* 0x000ea200000e0000 */
[----:B------:R-:W-:Y:S01]  /*02e0*/  ISETP.LT.AND P0, PT, R0, 0x10, !P0 ;  /* 0x000000100000780c */ /* 0x000fe20004701270 */
[----:B-1----:R-:W-:-:S05]  /*02f0*/  FADD R8, R7, R8 ;  /* 0x0000000807087221 */ /* 0x002fca0000000000 */
[----:B------:R-:W1:Y:S01]  /*0300*/  SHFL.BFLY PT, R5, R8, 0x4, 0x1f ;  /* 0x0c801f0008057f89 */ /* 0x000e6200000e0000 */
[----:B--2---:R-:W-:-:S05]  /*0310*/  FADD R9, R6, R9 ;  /* 0x0000000906097221 */ /* 0x004fca0000000000 */
[----:B------:R-:W2:Y:S01]  /*0320*/  SHFL.BFLY PT, R14, R9, 0x4, 0x1f ;  /* 0x0c801f00090e7f89 */ /* 0x000ea200000e0000 */
[----:B-1----:R-:W-:-:S05]  /*0330*/  FADD R5, R8, R5 ;  /* 0x0000000508057221 */ /* 0x002fca0000000000 */
[----:B------:R-:W1:Y:S01]  /*0340*/  SHFL.BFLY PT, R12, R5, 0x2, 0x1f ;  /* 0x0c401f00050c7f89 */ /* 0x000e6200000e0000 */
[----:B--2---:R-:W-:Y:S02]  /*0350*/  FADD R14, R9, R14 ;  /* 0x0000000e090e7221 */ /* 0x004fe40000000000 */
[----:B------:R-:W2:Y:S03]  /*0360*/  LDC.64 R8, c[0x0][0x220] ;  /* 0x00008800ff087b82 */ /* 0x000ea60000000a00 */
[----:B------:R-:W3:Y:S01]  /*0370*/  SHFL.BFLY PT, R11, R14, 0x2, 0x1f ;  /* 0x0c401f000e0b7f89 */ /* 0x000ee200000e0000 */
[----:B-1----:R-:W-:-:S05]  /*0380*/  FADD R12, R5, R12 ;  /* 0x0000000c050c7221 */ /* 0x002fca0000000000 */
[----:B------:R-:W1:Y:S01]  /*0390*/  SHFL.BFLY PT, R7, R12, 0x1, 0x1f ;  /* 0x0c201f000c077f89 */ /* 0x000e6200000e0000 */
[----:B--2---:R-:W-:-:S04]  /*03a0*/  IMAD.WIDE R8, R2, 0x4, R8 ;  /* 0x0000000402087825 */ /* 0x004fc800078e0208 */
[----:B---3--:R-:W-:-:S05]  /*03b0*/  FADD R11, R14, R11 ;  /* 0x0000000b0e0b7221 */ /* 0x008fca0000000000 */
[----:B------:R-:W2:Y:S01]  /*03c0*/  SHFL.BFLY PT, R16, R11, 0x1, 0x1f ;  /* 0x0c201f000b107f89 */ /* 0x000ea200000e0000 */
[----:B-1----:R-:W-:-:S04]  /*03d0*/  FADD R7, R12, R7 ;  /* 0x000000070c077221 */ /* 0x002fc80000000000 */
[----:B------:R-:W-:Y:S02]  /*03e0*/  FFMA R13, R7, R17, 9.9999997473787516356e-06 ;  /* 0x3727c5ac070d7423 */ /* 0x000fe40000000011 */
[----:B------:R-:W1:Y:S04]  /*03f0*/  LDC.64 R6, c[0x0][0x228] ;  /* 0x00008a00ff067b82 */ /* 0x000e680000000a00 */
[----:B------:R-:W3:Y:S01]  /*0400*/  MUFU.RSQ R13, R13 ;  /* 0x0000000d000d7308 */ /* 0x000ee20000001400 */
[----:B--2---:R-:W-:-:S04]  /*0410*/  FADD R16, R11, R16 ;  /* 0x000000100b107221 */ /* 0x004fc80000000000 */
[----:B------:R-:W-:-:S04]  /*0420*/  FFMA R16, R16, R17, 9.9999997473787516356e-06 ;  /* 0x3727c5ac10107423 */ /* 0x000fc80000000011 */
[----:B------:R-:W2:Y:S01]  /*0430*/  MUFU.RSQ R11, R16 ;  /* 0x00000010000b7308 */ /* 0x000ea20000001400 */
[----:B---3--:R-:W-:Y:S02]  /*0440*/  FMUL R15, R4, R13 ;  /* 0x0000000d040f7220 */ /* 0x008fe40000400000 */
[----:B------:R-:W3:Y:S03]  /*0450*/  LDC.64 R4, c[0x0][0x218] ;  /* 0x00008600ff047b82 */ /* 0x000ee60000000a00 */
[----:B------:R-:W-:Y:S01]  /*0460*/  FSETP.GT.AND P2, PT, R15, RZ, PT ;  /* 0x000000ff0f00720b */ /* 0x000fe20003f44000 */
[----:B-1----:R-:W-:-:S12]  /*0470*/  IMAD.WIDE R6, R0, 0x4, R6 ;  /* 0x0000000400067825 */ /* 0x002fd800078e0206 */
[----:B------:R-:W-:-:S05]  /*0480*/  @!P2 FMUL R15, R15, 0.20000000298023223877 ;  /* 0x3e4ccccd0f0fa820 */ /* 0x000fca0000400000 */
[----:B------:R1:W-:Y:S01]  /*0490*/  @P0 STG.E desc[UR4][R8.64], R15 ;  /* 0x0000000f08000986 */ /* 0x0003e2000c101904 */
[----:B---3--:R-:W-:-:S03]  /*04a0*/  IMAD.WIDE R4, R0, 0x4, R4 ;  /* 0x0000000400047825 */ /* 0x008fc600078e0204 */
[----:B--2---:R1:W-:Y:S01]  /*04b0*/  @P1 STG.E desc[UR4][R6.64], R11 ;  /* 0x0000000b06001986 */ /* 0x0043e2000c101904 */
[----:B------:R-:W-:Y:S05]  /*04c0*/  @!P1 EXIT ;  /* 0x000000000000994d */ /* 0x000fea0003800000 */
[----:B------:R-:W-:Y:S01]  /*04d0*/  STG.E desc[UR4][R4.64], R3 ;  /* 0x0000000304007986 */ /* 0x000fe2000c101904 */
[----:B------:R-:W-:Y:S05]  /*04e0*/  EXIT ;  /* 0x000000000000794d */ /* 0x000fea0003800000 */
.L_x_0:
[----:B------:R-:W-:-:S00]  /*04f0*/  BRA `(.L_x_0) ;  /* 0xfffffffc00fc7947 */ /* 0x000fc0000383ffff */
[----:B------:R-:W-:-:S00]  /*0500*/  NOP ;  /* 0x0000000000007918 */ /* 0x000fc00000000000 */
[----:B------:R-:W-:-:S00]  /*0510*/  NOP ;  /* 0x0000000000007918 */ /* 0x000fc00000000000 */
[----:B------:R-:W-:-:S00]  /*0520*/  NOP ;  /* 0x0000000000007918 */ /* 0x000fc00000000000 */
[----:B------:R-:W-:-:S00]  /*0530*/  NOP ;  /* 0x0000000000007918 */ /* 0x000fc00000000000 */
[----:B------:R-:W-:-:S00]  /*0540*/  NOP ;  /* 0x0000000000007918 */ /* 0x000fc00000000000 */
[----:B------:R-:W-:-:S00]  /*0550*/  NOP ;  /* 0x0000000000007918 */ /* 0x000fc00000000000 */
[----:B------:R-:W-:-:S00]  /*0560*/  NOP ;  /* 0x0000000000007918 */ /* 0x000fc00000000000 */
[----:B------:R-:W-:-:S00]  /*0570*/  NOP ;  /* 0x0000000000007918 */ /* 0x000fc00000000000 */
.L_x_1:


//--------------------- .nv.global.init           --------------------------
	.section	.nv.global.init,"aw",@progbits
.nv.global.init:
	.type		_$_str,@object
	.size		_$_str,(.L_0 - _$_str)
_$_str:
        /*0000*/ 	.byte	0x5f, 0x5f, 0x43, 0x55, 0x44, 0x41, 0x5f, 0x46, 0x54, 0x5a, 0x00
.L_0:


//--------------------- .nv.constant0.triton_per_fused__native_batch_norm_legit_leaky_relu_0 --------------------------
	.section	.nv.constant0.triton_per_fused__native_batch_norm_legit_leaky_relu_0,"a",@progbits
	.sectionflags	@""
	.align	4
.nv.constant0.triton_per_fused__native_batch_norm_legit_leaky_relu_0:
	.zero		568
